//
// Generated by NVIDIA NVVM Compiler
//
// Compiler Build ID: CL-36424714
// Cuda compilation tools, release 13.0, V13.0.88
// Based on NVVM 20.0.0
//

.version 9.0
.target sm_100
.address_size 64

	// .globl	_Z12matMulKernel6MatrixS_S_

.visible .entry _Z12matMulKernel6MatrixS_S_(
	.param .align 8 .b8 _Z12matMulKernel6MatrixS_S__param_0[24],
	.param .align 8 .b8 _Z12matMulKernel6MatrixS_S__param_1[24],
	.param .align 8 .b8 _Z12matMulKernel6MatrixS_S__param_2[24]
)
{
	.reg .pred 	%p<12>;
	.reg .b32 	%r<44>;
	.reg .b32 	%f<68>;
	.reg .b64 	%rd<53>;

	ld.param.u64 	%rd6, [_Z12matMulKernel6MatrixS_S__param_0+16];
	ld.param.u32 	%r2, [_Z12matMulKernel6MatrixS_S__param_2];
	ld.param.u32 	%r1, [_Z12matMulKernel6MatrixS_S__param_1];
	ld.param.v2.u32 	{%r21, %r22}, [_Z12matMulKernel6MatrixS_S__param_0];
	ld.param.u64 	%rd7, [_Z12matMulKernel6MatrixS_S__param_2+16];
	ld.param.u64 	%rd8, [_Z12matMulKernel6MatrixS_S__param_1+16];
	cvta.to.global.u64 	%rd1, %rd8;
	cvta.to.global.u64 	%rd2, %rd7;
	mov.u32 	%r24, %ctaid.x;
	mov.u32 	%r25, %ntid.x;
	mov.u32 	%r26, %tid.x;
	mad.lo.s32 	%r3, %r24, %r25, %r26;
	mov.u32 	%r27, %ctaid.y;
	mov.u32 	%r28, %ntid.y;
	mov.u32 	%r29, %tid.y;
	mad.lo.s32 	%r4, %r27, %r28, %r29;
	mad.lo.s32 	%r5, %r21, %r4, %r3;
	mul.lo.s32 	%r30, %r21, %r22;
	setp.ge.s32 	%p1, %r5, %r30;
	setp.lt.s32 	%p2, %r1, 1;
	mov.f32 	%f67, 0f00000000;
	or.pred  	%p3, %p1, %p2;
	@%p3 bra 	$L__BB0_12;
	mul.lo.s32 	%r6, %r1, %r4;
	and.b32  	%r7, %r1, 7;
	setp.lt.u32 	%p4, %r1, 8;
	mov.f32 	%f67, 0f00000000;
	mov.b32 	%r42, 0;
	@%p4 bra 	$L__BB0_4;
	and.b32  	%r42, %r1, 2147483640;
	neg.s32 	%r40, %r42;
	shl.b32 	%r10, %r2, 3;
	mul.wide.u32 	%rd9, %r6, 4;
	add.s64 	%rd10, %rd9, %rd1;
	add.s64 	%rd52, %rd10, 16;
	mov.f32 	%f67, 0f00000000;
	mul.wide.s32 	%rd13, %r2, 4;
	mov.u32 	%r39, %r3;
$L__BB0_3:
	.pragma "nounroll";
	ld.global.f32 	%f17, [%rd52+-16];
	mul.wide.s32 	%rd11, %r39, 4;
	add.s64 	%rd12, %rd2, %rd11;
	ld.global.f32 	%f18, [%rd12];
	fma.rn.f32 	%f19, %f17, %f18, %f67;
	ld.global.f32 	%f20, [%rd52+-12];
	add.s64 	%rd14, %rd12, %rd13;
	ld.global.f32 	%f21, [%rd14];
	fma.rn.f32 	%f22, %f20, %f21, %f19;
	ld.global.f32 	%f23, [%rd52+-8];
	add.s64 	%rd15, %rd14, %rd13;
	ld.global.f32 	%f24, [%rd15];
	fma.rn.f32 	%f25, %f23, %f24, %f22;
	ld.global.f32 	%f26, [%rd52+-4];
	add.s64 	%rd16, %rd15, %rd13;
	ld.global.f32 	%f27, [%rd16];
	fma.rn.f32 	%f28, %f26, %f27, %f25;
	ld.global.f32 	%f29, [%rd52];
	add.s64 	%rd17, %rd16, %rd13;
	ld.global.f32 	%f30, [%rd17];
	fma.rn.f32 	%f31, %f29, %f30, %f28;
	ld.global.f32 	%f32, [%rd52+4];
	add.s64 	%rd18, %rd17, %rd13;
	ld.global.f32 	%f33, [%rd18];
	fma.rn.f32 	%f34, %f32, %f33, %f31;
	ld.global.f32 	%f35, [%rd52+8];
	add.s64 	%rd19, %rd18, %rd13;
	ld.global.f32 	%f36, [%rd19];
	fma.rn.f32 	%f37, %f35, %f36, %f34;
	ld.global.f32 	%f38, [%rd52+12];
	add.s64 	%rd20, %rd19, %rd13;
	ld.global.f32 	%f39, [%rd20];
	fma.rn.f32 	%f67, %f38, %f39, %f37;
	add.s32 	%r40, %r40, 8;
	add.s32 	%r39, %r39, %r10;
	add.s64 	%rd52, %rd52, 32;
	setp.ne.s32 	%p5, %r40, 0;
	@%p5 bra 	$L__BB0_3;
$L__BB0_4:
	setp.eq.s32 	%p6, %r7, 0;
	@%p6 bra 	$L__BB0_12;
	and.b32  	%r16, %r1, 3;
	setp.lt.u32 	%p7, %r7, 4;
	@%p7 bra 	$L__BB0_7;
	add.s32 	%r32, %r42, %r6;
	mul.wide.u32 	%rd21, %r32, 4;
	add.s64 	%rd22, %rd1, %rd21;
	ld.global.f32 	%f41, [%rd22];
	mad.lo.s32 	%r33, %r42, %r2, %r3;
	mul.wide.s32 	%rd23, %r33, 4;
	add.s64 	%rd24, %rd2, %rd23;
	ld.global.f32 	%f42, [%rd24];
	fma.rn.f32 	%f43, %f41, %f42, %f67;
	cvt.u64.u32 	%rd25, %r6;
	cvt.u64.u32 	%rd26, %r42;
	add.s64 	%rd27, %rd26, %rd25;
	shl.b64 	%rd28, %rd27, 2;
	add.s64 	%rd29, %rd1, %rd28;
	ld.global.f32 	%f44, [%rd29+4];
	mul.wide.s32 	%rd30, %r2, 4;
	add.s64 	%rd31, %rd24, %rd30;
	ld.global.f32 	%f45, [%rd31];
	fma.rn.f32 	%f46, %f44, %f45, %f43;
	ld.global.f32 	%f47, [%rd29+8];
	add.s64 	%rd32, %rd31, %rd30;
	ld.global.f32 	%f48, [%rd32];
	fma.rn.f32 	%f49, %f47, %f48, %f46;
	ld.global.f32 	%f50, [%rd29+12];
	add.s64 	%rd33, %rd32, %rd30;
	ld.global.f32 	%f51, [%rd33];
	fma.rn.f32 	%f67, %f50, %f51, %f49;
	add.s32 	%r42, %r42, 4;
$L__BB0_7:
	setp.eq.s32 	%p8, %r16, 0;
	@%p8 bra 	$L__BB0_12;
	setp.eq.s32 	%p9, %r16, 1;
	@%p9 bra 	$L__BB0_10;
	add.s32 	%r34, %r42, %r6;
	mul.wide.u32 	%rd34, %r34, 4;
	add.s64 	%rd35, %rd1, %rd34;
	ld.global.f32 	%f53, [%rd35];
	mad.lo.s32 	%r35, %r42, %r2, %r3;
	mul.wide.s32 	%rd36, %r35, 4;
	add.s64 	%rd37, %rd2, %rd36;
	ld.global.f32 	%f54, [%rd37];
	fma.rn.f32 	%f55, %f53, %f54, %f67;
	cvt.u64.u32 	%rd38, %r6;
	cvt.u64.u32 	%rd39, %r42;
	add.s64 	%rd40, %rd39, %rd38;
	shl.b64 	%rd41, %rd40, 2;
	add.s64 	%rd42, %rd1, %rd41;
	ld.global.f32 	%f56, [%rd42+4];
	mul.wide.s32 	%rd43, %r2, 4;
	add.s64 	%rd44, %rd37, %rd43;
	ld.global.f32 	%f57, [%rd44];
	fma.rn.f32 	%f67, %f56, %f57, %f55;
	add.s32 	%r42, %r42, 2;
$L__BB0_10:
	and.b32  	%r36, %r1, 1;
	setp.eq.b32 	%p10, %r36, 1;
	not.pred 	%p11, %p10;
	@%p11 bra 	$L__BB0_12;
	add.s32 	%r37, %r42, %r6;
	mul.wide.u32 	%rd45, %r37, 4;
	add.s64 	%rd46, %rd1, %rd45;
	ld.global.f32 	%f58, [%rd46];
	mad.lo.s32 	%r38, %r42, %r2, %r3;
	mul.wide.s32 	%rd47, %r38, 4;
	add.s64 	%rd48, %rd2, %rd47;
	ld.global.f32 	%f59, [%rd48];
	fma.rn.f32 	%f67, %f58, %f59, %f67;
$L__BB0_12:
	cvta.to.global.u64 	%rd49, %rd6;
	mul.wide.s32 	%rd50, %r5, 4;
	add.s64 	%rd51, %rd49, %rd50;
	st.global.f32 	[%rd51], %f67;
	ret;

}


// ===== COMPILED SASS (sm_100) =====

	.target	sm_100

	.elftype	@"ET_EXEC"


//--------------------- .note.nv.tkinfo           --------------------------
	.section	.note.nv.tkinfo,"",@"SHT_NOTE"
	.sectionflags	@"SHF_NOTE_NV_TKINFO"
	.tkinfo
        /*0018*/ 	.word	0x00000002
        /*0030*/ 	.string	""
        /*0030*/ 	.string	"ptxas"
        /*0030*/ 	.string	"Cuda compilation tools, release 13.0, V13.0.88"
        /*0030*/ 	.string	"Build cuda_13.0.r13.0/compiler.36424714_0"
        /*0030*/ 	.string	"-arch sm_100 -m 64 "



//--------------------- .note.nv.cuinfo           --------------------------
	.section	.note.nv.cuinfo,"",@"SHT_NOTE"
	.sectionflags	@"SHF_NOTE_NV_CUINFO"
        /*0018*/ 	.short	0x0002
        /*001a*/ 	.short	0x0064
        /*001c*/ 	.short	0x0082
	.zero		2


//--------------------- .nv.info                  --------------------------
	.section	.nv.info,"",@"SHT_CUDA_INFO"
	.align	4


	//----- nvinfo : EIATTR_REGCOUNT
	.align		4
        /*0000*/ 	.byte	0x04, 0x2f
        /*0002*/ 	.short	(.L_1 - .L_0)
	.align		4
.L_0:
        /*0004*/ 	.word	index@(_Z12matMulKernel6MatrixS_S_)
        /*0008*/ 	.word	0x00000020


	//----- nvinfo : EIATTR_FRAME_SIZE
	.align		4
.L_1:
        /*000c*/ 	.byte	0x04, 0x11
        /*000e*/ 	.short	(.L_3 - .L_2)
	.align		4
.L_2:
        /*0010*/ 	.word	index@(_Z12matMulKernel6MatrixS_S_)
        /*0014*/ 	.word	0x00000000


	//----- nvinfo : EIATTR_MIN_STACK_SIZE
	.align		4
.L_3:
        /*0018*/ 	.byte	0x04, 0x12
        /*001a*/ 	.short	(.L_5 - .L_4)
	.align		4
.L_4:
        /*001c*/ 	.word	index@(_Z12matMulKernel6MatrixS_S_)
        /*0020*/ 	.word	0x00000000
.L_5:


//--------------------- .nv.compat                --------------------------
	.section	.nv.compat,"",@"SHT_CUDA_COMPAT_INFO"
	.align	4
        /*0000*/ 	.byte	0x02, 0x09, 0x00, 0x00, 0x02, 0x02, 0x01, 0x00, 0x02, 0x05, 0x05, 0x00, 0x03, 0x07, 0x01, 0x01
        /*0010*/ 	.byte	0x02, 0x03, 0x00, 0x00, 0x02, 0x06, 0x01, 0x00, 0x04, 0x0b, 0x08, 0x00, 0x09, 0x00, 0x00, 0x00
        /*0020*/ 	.byte	0x00, 0x00, 0x00, 0x00


//--------------------- .nv.info._Z12matMulKernel6MatrixS_S_ --------------------------
	.section	.nv.info._Z12matMulKernel6MatrixS_S_,"",@"SHT_CUDA_INFO"
	.sectionflags	@""
	.align	4


	//----- nvinfo : EIATTR_CUDA_API_VERSION
	.align		4
        /*0000*/ 	.byte	0x04, 0x37
        /*0002*/ 	.short	(.L_7 - .L_6)
.L_6:
        /*0004*/ 	.word	0x00000082


	//----- nvinfo : EIATTR_KPARAM_INFO
	.align		4
.L_7:
        /*0008*/ 	.byte	0x04, 0x17
        /*000a*/ 	.short	(.L_9 - .L_8)
.L_8:
        /*000c*/ 	.word	0x00000000
        /*0010*/ 	.short	0x0002
        /*0012*/ 	.short	0x0030
        /*0014*/ 	.byte	0x00, 0xf0, 0x61, 0x00


	//----- nvinfo : EIATTR_KPARAM_INFO
	.align		4
.L_9:
        /*0018*/ 	.byte	0x04, 0x17
        /*001a*/ 	.short	(.L_11 - .L_10)
.L_10:
        /*001c*/ 	.word	0x00000000
        /*0020*/ 	.short	0x0001
        /*0022*/ 	.short	0x0018
        /*0024*/ 	.byte	0x00, 0xf0, 0x61, 0x00


	//----- nvinfo : EIATTR_KPARAM_INFO
	.align		4
.L_11:
        /*0028*/ 	.byte	0x04, 0x17
        /*002a*/ 	.short	(.L_13 - .L_12)
.L_12:
        /*002c*/ 	.word	0x00000000
        /*0030*/ 	.short	0x0000
        /*0032*/ 	.short	0x0000
        /*0034*/ 	.byte	0x00, 0xf0, 0x61, 0x00


	//----- nvinfo : EIATTR_SPARSE_MMA_MASK
	.align		4
.L_13:
        /*0038*/ 	.byte	0x03, 0x50
        /*003a*/ 	.short	0x0000


	//----- nvinfo : EIATTR_MAXREG_COUNT
	.align		4
        /*003c*/ 	.byte	0x03, 0x1b
        /*003e*/ 	.short	0x00ff


	//----- nvinfo : EIATTR_MERCURY_ISA_VERSION
	.align		4
        /*0040*/ 	.byte	0x03, 0x5f
        /*0042*/ 	.short	0x0101


	//----- nvinfo : EIATTR_VRC_CTA_INIT_COUNT
	.align		4
        /*0044*/ 	.byte	0x02, 0x4a
	.zero		1
	.zero		1


	//----- nvinfo : EIATTR_EXIT_INSTR_OFFSETS
	.align		4
        /*0048*/ 	.byte	0x04, 0x1c
        /*004a*/ 	.short	(.L_15 - .L_14)


	//   ....[0]....
.L_14:
        /*004c*/ 	.word	0x00000950


	//----- nvinfo : EIATTR_CRS_STACK_SIZE
	.align		4
.L_15:
        /*0050*/ 	.byte	0x04, 0x1e
        /*0052*/ 	.short	(.L_17 - .L_16)
.L_16:
        /*0054*/ 	.word	0x00000000


	//----- nvinfo : EIATTR_CBANK_PARAM_SIZE
	.align		4
.L_17:
        /*0058*/ 	.byte	0x03, 0x19
        /*005a*/ 	.short	0x0048


	//----- nvinfo : EIATTR_PARAM_CBANK
	.align		4
        /*005c*/ 	.byte	0x04, 0x0a
        /*005e*/ 	.short	(.L_19 - .L_18)
	.align		4
.L_18:
        /*0060*/ 	.word	index@(.nv.constant0._Z12matMulKernel6MatrixS_S_)
        /*0064*/ 	.short	0x0380
        /*0066*/ 	.short	0x0048


	//----- nvinfo : EIATTR_SW_WAR
	.align		4
.L_19:
        /*0068*/ 	.byte	0x04, 0x36
        /*006a*/ 	.short	(.L_21 - .L_20)
.L_20:
        /*006c*/ 	.word	0x00000008
.L_21:


//--------------------- .nv.callgraph             --------------------------
	.section	.nv.callgraph,"",@"SHT_CUDA_CALLGRAPH"
	.align	4
	.sectionentsize	8
	.align		4
        /*0000*/ 	.word	0x00000000
	.align		4
        /*0004*/ 	.word	0xffffffff
	.align		4
        /*0008*/ 	.word	0x00000000
	.align		4
        /*000c*/ 	.word	0xfffffffe
	.align		4
        /*0010*/ 	.word	0x00000000
	.align		4
        /*0014*/ 	.word	0xfffffffd
	.align		4
        /*0018*/ 	.word	0x00000000
	.align		4
        /*001c*/ 	.word	0xfffffffc


//--------------------- .text._Z12matMulKernel6MatrixS_S_ --------------------------
	.section	.text._Z12matMulKernel6MatrixS_S_,"ax",@progbits
	.align	128
        .global         _Z12matMulKernel6MatrixS_S_
        .type           _Z12matMulKernel6MatrixS_S_,@function
        .size           _Z12matMulKernel6MatrixS_S_,(.L_x_7 - _Z12matMulKernel6MatrixS_S_)
        .other          _Z12matMulKernel6MatrixS_S_,@"STO_CUDA_ENTRY STV_DEFAULT"
_Z12matMulKernel6MatrixS_S_:
.text._Z12matMulKernel6MatrixS_S_:
[----:B------:R-:W-:Y:S01]  /*0000*/  LDC R1, c[0x0][0x37c] ;  /* 0x0000df00ff017b82 */ /* 0x000fe20000000800 */
[----:B------:R-:W0:Y:S07]  /*0010*/  S2R R3, SR_TID.X ;  /* 0x0000000000037919 */ /* 0x000e2e0000002100 */
[----:B------:R-:W0:Y:S01]  /*0020*/  LDC R16, c[0x0][0x360] ;  /* 0x0000d800ff107b82 */ /* 0x000e220000000800 */
[----:B------:R-:W1:Y:S01]  /*0030*/  LDCU.64 UR6, c[0x0][0x380] ;  /* 0x00007000ff0677ac */ /* 0x000e620008000a00 */
[----:B------:R-:W-:Y:S01]  /*0040*/  BSSY.RECONVERGENT B0, `(.L_x_0) ;  /* 0x000008d000007945 */ /* 0x000fe20003800200 */
[----:B------:R-:W2:Y:S01]  /*0050*/  S2R R2, SR_TID.Y ;  /* 0x0000000000027919 */ /* 0x000ea20000002200 */
[----:B------:R-:W-:-:S04]  /*0060*/  HFMA2 R27, -RZ, RZ, 0, 0 ;  /* 0x00000000ff1b7431 */ /* 0x000fc800000001ff */
[----:B------:R-:W0:Y:S08]  /*0070*/  S2UR UR4, SR_CTAID.X ;  /* 0x00000000000479c3 */ /* 0x000e300000002500 */
[----:B------:R-:W2:Y:S08]  /*0080*/  S2UR UR5, SR_CTAID.Y ;  /* 0x00000000000579c3 */ /* 0x000eb00000002600 */
[----:B------:R-:W2:Y:S08]  /*0090*/  LDC R19, c[0x0][0x364] ;  /* 0x0000d900ff137b82 */ /* 0x000eb00000000800 */
[----:B------:R-:W3:Y:S01]  /*00a0*/  LDC R0, c[0x0][0x398] ;  /* 0x0000e600ff007b82 */ /* 0x000ee20000000800 */
[----:B0-----:R-:W-:Y:S01]  /*00b0*/  IMAD R16, R16, UR4, R3 ;  /* 0x0000000410107c24 */ /* 0x001fe2000f8e0203 */
[----:B-1----:R-:W-:Y:S01]  /*00c0*/  UIMAD UR4, UR6, UR7, URZ ;  /* 0x00000007060472a4 */ /* 0x002fe2000f8e02ff */
[----:B--2---:R-:W-:-:S04]  /*00d0*/  IMAD R19, R19, UR5, R2 ;  /* 0x0000000513137c24 */ /* 0x004fc8000f8e0202 */
[----:B------:R-:W-:Y:S01]  /*00e0*/  IMAD R17, R19, UR6, R16 ;  /* 0x0000000613117c24 */ /* 0x000fe2000f8e0210 */
[----:B------:R-:W0:Y:S01]  /*00f0*/  LDCU.64 UR6, c[0x0][0x358] ;  /* 0x00006b00ff0677ac */ /* 0x000e220008000a00 */
[----:B---3--:R-:W-:-:S04]  /*0100*/  ISETP.GE.AND P0, PT, R0, 0x1, PT ;  /* 0x000000010000780c */ /* 0x008fc80003f06270 */
[----:B------:R-:W-:-:S13]  /*0110*/  ISETP.GE.OR P0, PT, R17, UR4, !P0 ;  /* 0x0000000411007c0c */ /* 0x000fda000c706670 */
[----:B0-----:R-:W-:Y:S05]  /*0120*/  @P0 BRA `(.L_x_1) ;  /* 0x0000000400f80947 */ /* 0x001fea0003800000 */
[C---:B------:R-:W-:Y:S01]  /*0130*/  ISETP.GE.U32.AND P1, PT, R0.reuse, 0x8, PT ;  /* 0x000000080000780c */ /* 0x040fe20003f26070 */
[----:B------:R-:W-:Y:S01]  /*0140*/  IMAD R19, R19, R0, RZ ;  /* 0x0000000013137224 */ /* 0x000fe200078e02ff */
[----:B------:R-:W-:Y:S02]  /*0150*/  LOP3.LUT R26, R0, 0x7, RZ, 0xc0, !PT ;  /* 0x00000007001a7812 */ /* 0x000fe400078ec0ff */
[----:B------:R-:W-:Y:S02]  /*0160*/  MOV R27, RZ ;  /* 0x000000ff001b7202 */ /* 0x000fe40000000f00 */
[----:B------:R-:W-:Y:S02]  /*0170*/  ISETP.NE.AND P0, PT, R26, RZ, PT ;  /* 0x000000ff1a00720c */ /* 0x000fe40003f05270 */
[----:B------:R-:W-:-:S05]  /*0180*/  MOV R20, RZ ;  /* 0x000000ff00147202 */ /* 0x000fca0000000f00 */
[----:B------:R-:W-:Y:S06]  /*0190*/  @!P1 BRA `(.L_x_2) ;  /* 0x0000000000c89947 */ /* 0x000fec0003800000 */
[----:B------:R-:W0:Y:S01]  /*01a0*/  LDC.64 R2, c[0x0][0x3a8] ;  /* 0x0000ea00ff027b82 */ /* 0x000e220000000a00 */
[----:B------:R-:W-:Y:S02]  /*01b0*/  LOP3.LUT R20, R0, 0x7ffffff8, RZ, 0xc0, !PT ;  /* 0x7ffffff800147812 */ /* 0x000fe400078ec0ff */
[----:B------:R-:W-:Y:S02]  /*01c0*/  MOV R27, RZ ;  /* 0x000000ff001b7202 */ /* 0x000fe40000000f00 */
[----:B------:R-:W-:Y:S02]  /*01d0*/  MOV R21, R16 ;  /* 0x0000001000157202 */ /* 0x000fe40000000f00 */
[----:B------:R-:W-:Y:S01]  /*01e0*/  IADD3 R18, PT, PT, -R20, RZ, RZ ;  /* 0x000000ff14127210 */ /* 0x000fe20007ffe1ff */
[----:B0-----:R-:W-:-:S03]  /*01f0*/  IMAD.WIDE.U32 R2, R19, 0x4, R2 ;  /* 0x0000000413027825 */ /* 0x001fc600078e0002 */
[----:B------:R-:W-:-:S04]  /*0200*/  IADD3 R5, P1, PT, R2, 0x10, RZ ;  /* 0x0000001002057810 */ /* 0x000fc80007f3e0ff */
[----:B------:R-:W-:-:S09]  /*0210*/  IADD3.X R4, PT, PT, RZ, R3, RZ, P1, !PT ;  /* 0x00000003ff047210 */ /* 0x000fd20000ffe4ff */
.L_x_3:
[----:B------:R-:W0:Y:S01]  /*0220*/  LDC.64 R14, c[0x0][0x3c0] ;  /* 0x0000f000ff0e7b82 */ /* 0x000e220000000a00 */
[----:B------:R-:W-:Y:S02]  /*0230*/  MOV R2, R5 ;  /* 0x0000000500027202 */ /* 0x000fe40000000f00 */
[----:B------:R-:W-:-:S05]  /*0240*/  MOV R3, R4 ;  /* 0x0000000400037202 */ /* 0x000fca0000000f00 */
[----:B------:R-:W2:Y:S01]  /*0250*/  LDG.E R12, desc[UR6][R2.64+-0x10] ;  /* 0xfffff006020c7981 */ /* 0x000ea2000c1e1900 */
[----:B------:R-:W1:Y:S03]  /*0260*/  LDC R23, c[0x0][0x3b0] ;  /* 0x0000ec00ff177b82 */ /* 0x000e660000000800 */
[----:B------:R-:W3:Y:S04]  /*0270*/  LDG.E R22, desc[UR6][R2.64+-0xc] ;  /* 0xfffff40602167981 */ /* 0x000ee8000c1e1900 */
[----:B------:R-:W4:Y:S04]  /*0280*/  LDG.E R29, desc[UR6][R2.64+-0x8] ;  /* 0xfffff806021d7981 */ /* 0x000f28000c1e1900 */
[----:B------:R-:W5:Y:S01]  /*0290*/  LDG.E R24, desc[UR6][R2.64+-0x4] ;  /* 0xfffffc0602187981 */ /* 0x000f62000c1e1900 */
[----:B0-----:R-:W-:-:S05]  /*02a0*/  IMAD.WIDE R14, R21, 0x4, R14 ;  /* 0x00000004150e7825 */ /* 0x001fca00078e020e */
[----:B------:R1:W2:Y:S02]  /*02b0*/  LDG.E R13, desc[UR6][R14.64] ;  /* 0x000000060e0d7981 */ /* 0x0002a4000c1e1900 */
[----:B-1----:R-:W-:-:S05]  /*02c0*/  IMAD.WIDE R14, R23, 0x4, R14 ;  /* 0x00000004170e7825 */ /* 0x002fca00078e020e */
[----:B------:R0:W3:Y:S01]  /*02d0*/  LDG.E R25, desc[UR6][R14.64] ;  /* 0x000000060e197981 */ /* 0x0000e2000c1e1900 */
[----:B------:R-:W-:-:S04]  /*02e0*/  IMAD.WIDE R10, R23, 0x4, R14 ;  /* 0x00000004170a7825 */ /* 0x000fc800078e020e */
[C---:B------:R-:W-:Y:S02]  /*02f0*/  IMAD.WIDE R8, R23.reuse, 0x4, R10 ;  /* 0x0000000417087825 */ /* 0x040fe400078e020a */
[----:B------:R-:W4:Y:S02]  /*0300*/  LDG.E R10, desc[UR6][R10.64] ;  /* 0x000000060a0a7981 */ /* 0x000f24000c1e1900 */
[C---:B------:R-:W-:Y:S02]  /*0310*/  IMAD.WIDE R4, R23.reuse, 0x4, R8 ;  /* 0x0000000417047825 */ /* 0x040fe400078e0208 */
[----:B------:R-:W5:Y:S02]  /*0320*/  LDG.E R9, desc[UR6][R8.64] ;  /* 0x0000000608097981 */ /* 0x000f64000c1e1900 */
[C---:B------:R-:W-:Y:S02]  /*0330*/  IMAD.WIDE R6, R23.reuse, 0x4, R4 ;  /* 0x0000000417067825 */ /* 0x040fe400078e0204 */
[----:B------:R-:W5:Y:S04]  /*0340*/  LDG.E R11, desc[UR6][R2.64+0x4] ;  /* 0x00000406020b7981 */ /* 0x000f68000c1e1900 */
[----:B------:R-:W5:Y:S04]  /*0350*/  LDG.E R4, desc[UR6][R4.64] ;  /* 0x0000000604047981 */ /* 0x000f68000c1e1900 */
[----:B------:R-:W5:Y:S04]  /*0360*/  LDG.E R8, desc[UR6][R2.64+0xc] ;  /* 0x00000c0602087981 */ /* 0x000f68000c1e1900 */
[----:B------:R-:W5:Y:S01]  /*0370*/  LDG.E R5, desc[UR6][R2.64] ;  /* 0x0000000602057981 */ /* 0x000f62000c1e1900 */
[----:B--2---:R-:W-:Y:S01]  /*0380*/  FFMA R27, R12, R13, R27 ;  /* 0x0000000d0c1b7223 */ /* 0x004fe2000000001b */
[----:B------:R-:W-:-:S02]  /*0390*/  IMAD.WIDE R12, R23, 0x4, R6 ;  /* 0x00000004170c7825 */ /* 0x000fc400078e0206 */
[----:B------:R-:W2:Y:S02]  /*03a0*/  LDG.E R6, desc[UR6][R6.64] ;  /* 0x0000000606067981 */ /* 0x000ea4000c1e1900 */
[----:B0-----:R-:W-:Y:S02]  /*03b0*/  IMAD.WIDE R14, R23, 0x4, R12 ;  /* 0x00000004170e7825 */ /* 0x001fe400078e020c */
[----:B------:R-:W2:Y:S04]  /*03c0*/  LDG.E R28, desc[UR6][R12.64] ;  /* 0x000000060c1c7981 */ /* 0x000ea8000c1e1900 */
[----:B------:R-:W2:Y:S04]  /*03d0*/  LDG.E R7, desc[UR6][R2.64+0x8] ;  /* 0x0000080602077981 */ /* 0x000ea8000c1e1900 */
[----:B------:R-:W2:Y:S01]  /*03e0*/  LDG.E R15, desc[UR6][R14.64] ;  /* 0x000000060e0f7981 */ /* 0x000ea2000c1e1900 */
[----:B---3--:R-:W-:Y:S01]  /*03f0*/  FFMA R22, R22, R25, R27 ;  /* 0x0000001916167223 */ /* 0x008fe2000000001b */
[----:B------:R-:W-:-:S03]  /*0400*/  IADD3 R18, PT, PT, R18, 0x8, RZ ;  /* 0x0000000812127810 */ /* 0x000fc60007ffe0ff */
[----:B----4-:R-:W-:Y:S01]  /*0410*/  FFMA R29, R29, R10, R22 ;  /* 0x0000000a1d1d7223 */ /* 0x010fe20000000016 */
[----:B------:R-:W-:-:S03]  /*0420*/  ISETP.NE.AND P1, PT, R18, RZ, PT ;  /* 0x000000ff1200720c */ /* 0x000fc60003f25270 */
[----:B-----5:R-:W-:Y:S01]  /*0430*/  FFMA R24, R24, R9, R29 ;  /* 0x0000000918187223 */ /* 0x020fe2000000001d */
[----:B------:R-:W-:-:S03]  /*0440*/  LEA R21, R23, R21, 0x3 ;  /* 0x0000001517157211 */ /* 0x000fc600078e18ff */
[----:B------:R-:W-:Y:S01]  /*0450*/  FFMA R4, R5, R4, R24 ;  /* 0x0000000405047223 */ /* 0x000fe20000000018 */
[----:B------:R-:W-:-:S03]  /*0460*/  IADD3 R5, P2, PT, R2, 0x20, RZ ;  /* 0x0000002002057810 */ /* 0x000fc60007f5e0ff */
[----:B--2---:R-:W-:-:S04]  /*0470*/  FFMA R4, R11, R6, R4 ;  /* 0x000000060b047223 */ /* 0x004fc80000000004 */
[----:B------:R-:W-:Y:S01]  /*0480*/  FFMA R7, R7, R28, R4 ;  /* 0x0000001c07077223 */ /* 0x000fe20000000004 */
[----:B------:R-:W-:-:S03]  /*0490*/  IADD3.X R4, PT, PT, RZ, R3, RZ, P2, !PT ;  /* 0x00000003ff047210 */ /* 0x000fc600017fe4ff */
[----:B------:R-:W-:Y:S01]  /*04a0*/  FFMA R27, R8, R15, R7 ;  /* 0x0000000f081b7223 */ /* 0x000fe20000000007 */
[----:B------:R-:W-:Y:S06]  /*04b0*/  @P1 BRA `(.L_x_3) ;  /* 0xfffffffc00581947 */ /* 0x000fec000383ffff */
.L_x_2:
[----:B------:R-:W-:Y:S05]  /*04c0*/  @!P0 BRA `(.L_x_1) ;  /* 0x0000000400108947 */ /* 0x000fea0003800000 */
[----:B------:R-:W-:Y:S02]  /*04d0*/  ISETP.GE.U32.AND P1, PT, R26, 0x4, PT ;  /* 0x000000041a00780c */ /* 0x000fe40003f26070 */
[----:B------:R-:W-:-:S04]  /*04e0*/  LOP3.LUT R14, R0, 0x3, RZ, 0xc0, !PT ;  /* 0x00000003000e7812 */ /* 0x000fc800078ec0ff */
[----:B------:R-:W-:-:S07]  /*04f0*/  ISETP.NE.AND P0, PT, R14, RZ, PT ;  /* 0x000000ff0e00720c */ /* 0x000fce0003f05270 */
[----:B------:R-:W-:Y:S06]  /*0500*/  @!P1 BRA `(.L_x_4) ;  /* 0x0000000000709947 */ /* 0x000fec0003800000 */
[----:B------:R-:W0:Y:S01]  /*0510*/  LDC R11, c[0x0][0x3b0] ;  /* 0x0000ec00ff0b7b82 */ /* 0x000e220000000800 */
[----:B------:R-:W1:Y:S01]  /*0520*/  LDCU.64 UR4, c[0x0][0x3a8] ;  /* 0x00007500ff0477ac */ /* 0x000e620008000a00 */
[CC--:B------:R-:W-:Y:S02]  /*0530*/  IADD3 R3, PT, PT, R19.reuse, R20.reuse, RZ ;  /* 0x0000001413037210 */ /* 0x0c0fe40007ffe0ff */
[----:B------:R-:W-:-:S04]  /*0540*/  IADD3 R8, P1, PT, R19, R20, RZ ;  /* 0x0000001413087210 */ /* 0x000fc80007f3e0ff */
[----:B------:R-:W2:Y:S08]  /*0550*/  LDC.64 R4, c[0x0][0x3c0] ;  /* 0x0000f000ff047b82 */ /* 0x000eb00000000a00 */
[----:B------:R-:W3:Y:S01]  /*0560*/  LDC.64 R12, c[0x0][0x3a8] ;  /* 0x0000ea00ff0c7b82 */ /* 0x000ee20000000a00 */
[----:B0-----:R-:W-:-:S04]  /*0570*/  IMAD R7, R20, R11, R16 ;  /* 0x0000000b14077224 */ /* 0x001fc800078e0210 */
[----:B--2---:R-:W-:-:S04]  /*0580*/  IMAD.WIDE R4, R7, 0x4, R4 ;  /* 0x0000000407047825 */ /* 0x004fc800078e0204 */
[----:B------:R-:W-:Y:S02]  /*0590*/  IMAD.WIDE R6, R11, 0x4, R4 ;  /* 0x000000040b067825 */ /* 0x000fe400078e0204 */
[----:B------:R-:W2:Y:S02]  /*05a0*/  LDG.E R4, desc[UR6][R4.64] ;  /* 0x0000000604047981 */ /* 0x000ea4000c1e1900 */
[----:B---3--:R-:W-:Y:S01]  /*05b0*/  IMAD.WIDE.U32 R12, R3, 0x4, R12 ;  /* 0x00000004030c7825 */ /* 0x008fe200078e000c */
[----:B------:R-:W-:Y:S02]  /*05c0*/  IADD3.X R3, PT, PT, RZ, RZ, RZ, P1, !PT ;  /* 0x000000ffff037210 */ /* 0x000fe40000ffe4ff */
[----:B-1----:R-:W-:-:S03]  /*05d0*/  LEA R2, P1, R8, UR4, 0x2 ;  /* 0x0000000408027c11 */ /* 0x002fc6000f8210ff */
[----:B------:R-:W2:Y:S01]  /*05e0*/  LDG.E R12, desc[UR6][R12.64] ;  /* 0x000000060c0c7981 */ /* 0x000ea2000c1e1900 */
[----:B------:R-:W-:Y:S01]  /*05f0*/  LEA.HI.X R3, R8, UR5, R3, 0x2, P1 ;  /* 0x0000000508037c11 */ /* 0x000fe200088f1403 */
[C---:B------:R-:W-:Y:S02]  /*0600*/  IMAD.WIDE R8, R11.reuse, 0x4, R6 ;  /* 0x000000040b087825 */ /* 0x040fe400078e0206 */
[----:B------:R-:W3:Y:S04]  /*0610*/  LDG.E R6, desc[UR6][R6.64] ;  /* 0x0000000606067981 */ /* 0x000ee8000c1e1900 */
[----:B------:R-:W3:Y:S01]  /*0620*/  LDG.E R18, desc[UR6][R2.64+0x4] ;  /* 0x0000040602127981 */ /* 0x000ee2000c1e1900 */
[----:B------:R-:W-:-:S03]  /*0630*/  IMAD.WIDE R10, R11, 0x4, R8 ;  /* 0x000000040b0a7825 */ /* 0x000fc600078e0208 */
[----:B------:R-:W4:Y:S04]  /*0640*/  LDG.E R21, desc[UR6][R8.64] ;  /* 0x0000000608157981 */ /* 0x000f28000c1e1900 */
[----:B------:R-:W4:Y:S04]  /*0650*/  LDG.E R15, desc[UR6][R2.64+0x8] ;  /* 0x00000806020f7981 */ /* 0x000f28000c1e1900 */
[----:B------:R-:W5:Y:S04]  /*0660*/  LDG.E R22, desc[UR6][R2.64+0xc] ;  /* 0x00000c0602167981 */ /* 0x000f68000c1e1900 */
[----:B------:R-:W5:Y:S01]  /*0670*/  LDG.E R10, desc[UR6][R10.64] ;  /* 0x000000060a0a7981 */ /* 0x000f62000c1e1900 */
[----:B------:R-:W-:Y:S01]  /*0680*/  IADD3 R20, PT, PT, R20, 0x4, RZ ;  /* 0x0000000414147810 */ /* 0x000fe20007ffe0ff */
[----:B--2---:R-:W-:-:S04]  /*0690*/  FFMA R27, R12, R4, R27 ;  /* 0x000000040c1b7223 */ /* 0x004fc8000000001b */
[----:B---3--:R-:W-:-:S04]  /*06a0*/  FFMA R18, R18, R6, R27 ;  /* 0x0000000612127223 */ /* 0x008fc8000000001b */
[----:B----4-:R-:W-:-:S04]  /*06b0*/  FFMA R15, R15, R21, R18 ;  /* 0x000000150f0f7223 */ /* 0x010fc80000000012 */
[----:B-----5:R-:W-:-:S07]  /*06c0*/  FFMA R27, R22, R10, R15 ;  /* 0x0000000a161b7223 */ /* 0x020fce000000000f */
.L_x_4:
[----:B------:R-:W-:Y:S05]  /*06d0*/  @!P0 BRA `(.L_x_1) ;  /* 0x00000000008c8947 */ /* 0x000fea0003800000 */
[----:B------:R-:W-:Y:S02]  /*06e0*/  ISETP.NE.AND P1, PT, R14, 0x1, PT ;  /* 0x000000010e00780c */ /* 0x000fe40003f25270 */
[----:B------:R-:W-:-:S04]  /*06f0*/  LOP3.LUT R0, R0, 0x1, RZ, 0xc0, !PT ;  /* 0x0000000100007812 */ /* 0x000fc800078ec0ff */
[----:B------:R-:W-:-:S07]  /*0700*/  ISETP.NE.U32.AND P0, PT, R0, 0x1, PT ;  /* 0x000000010000780c */ /* 0x000fce0003f05070 */
        /* <DEDUP_REMOVED lines=9> */
[----:B---3--:R-:W-:Y:S01]  /*07a0*/  IMAD.WIDE.U32 R2, R7, 0x4, R2 ;  /* 0x0000000407027825 */ /* 0x008fe200078e0002 */
[----:B------:R-:W-:Y:S02]  /*07b0*/  IADD3.X R7, PT, PT, RZ, RZ, RZ, P1, !PT ;  /* 0x000000ffff077210 */ /* 0x000fe40000ffe4ff */
[C---:B-1----:R-:W-:Y:S01]  /*07c0*/  LEA R6, P1, R0.reuse, UR4, 0x2 ;  /* 0x0000000400067c11 */ /* 0x042fe2000f8210ff */
[----:B------:R-:W-:Y:S02]  /*07d0*/  IMAD.WIDE R8, R9, 0x4, R4 ;  /* 0x0000000409087825 */ /* 0x000fe400078e0204 */
[----:B------:R-:W2:Y:S01]  /*07e0*/  LDG.E R2, desc[UR6][R2.64] ;  /* 0x0000000602027981 */ /* 0x000ea2000c1e1900 */
[----:B------:R-:W-:-:S03]  /*07f0*/  LEA.HI.X R7, R0, UR5, R7, 0x2, P1 ;  /* 0x0000000500077c11 */ /* 0x000fc600088f1407 */
[----:B------:R-:W2:Y:S04]  /*0800*/  LDG.E R4, desc[UR6][R4.64] ;  /* 0x0000000604047981 */ /* 0x000ea8000c1e1900 */
[----:B------:R-:W3:Y:S04]  /*0810*/  LDG.E R6, desc[UR6][R6.64+0x4] ;  /* 0x0000040606067981 */ /* 0x000ee8000c1e1900 */
[----:B------:R-:W3:Y:S01]  /*0820*/  LDG.E R8, desc[UR6][R8.64] ;  /* 0x0000000608087981 */ /* 0x000ee2000c1e1900 */
[----:B------:R-:W-:Y:S01]  /*0830*/  IADD3 R20, PT, PT, R20, 0x2, RZ ;  /* 0x0000000214147810 */ /* 0x000fe20007ffe0ff */
[----:B--2---:R-:W-:-:S04]  /*0840*/  FFMA R27, R2, R4, R27 ;  /* 0x00000004021b7223 */ /* 0x004fc8000000001b */
[----:B---3--:R-:W-:-:S07]  /*0850*/  FFMA R27, R6, R8, R27 ;  /* 0x00000008061b7223 */ /* 0x008fce000000001b */
.L_x_5:
[----:B------:R-:W-:Y:S05]  /*0860*/  @P0 BRA `(.L_x_1) ;  /* 0x0000000000280947 */ /* 0x000fea0003800000 */
[----:B------:R-:W0:Y:S01]  /*0870*/  LDC.64 R2, c[0x0][0x3a8] ;  /* 0x0000ea00ff027b82 */ /* 0x000e220000000a00 */
[----:B------:R-:W1:Y:S01]  /*0880*/  LDCU UR4, c[0x0][0x3b0] ;  /* 0x00007600ff0477ac */ /* 0x000e620008000800 */
[----:B------:R-:W-:-:S06]  /*0890*/  IADD3 R19, PT, PT, R19, R20, RZ ;  /* 0x0000001413137210 */ /* 0x000fcc0007ffe0ff */
[----:B------:R-:W2:Y:S01]  /*08a0*/  LDC.64 R4, c[0x0][0x3c0] ;  /* 0x0000f000ff047b82 */ /* 0x000ea20000000a00 */
[----:B-1----:R-:W-:Y:S02]  /*08b0*/  IMAD R7, R20, UR4, R16 ;  /* 0x0000000414077c24 */ /* 0x002fe4000f8e0210 */
[----:B0-----:R-:W-:-:S06]  /*08c0*/  IMAD.WIDE.U32 R2, R19, 0x4, R2 ;  /* 0x0000000413027825 */ /* 0x001fcc00078e0002 */
[----:B------:R-:W3:Y:S01]  /*08d0*/  LDG.E R2, desc[UR6][R2.64] ;  /* 0x0000000602027981 */ /* 0x000ee2000c1e1900 */
[----:B--2---:R-:W-:-:S06]  /*08e0*/  IMAD.WIDE R4, R7, 0x4, R4 ;  /* 0x0000000407047825 */ /* 0x004fcc00078e0204 */
[----:B------:R-:W3:Y:S02]  /*08f0*/  LDG.E R4, desc[UR6][R4.64] ;  /* 0x0000000604047981 */ /* 0x000ee4000c1e1900 */
[----:B---3--:R-:W-:-:S07]  /*0900*/  FFMA R27, R2, R4, R27 ;  /* 0x00000004021b7223 */ /* 0x008fce000000001b */
.L_x_1:
[----:B------:R-:W-:Y:S05]  /*0910*/  BSYNC.RECONVERGENT B0 ;  /* 0x0000000000007941 */ /* 0x000fea0003800200 */
.L_x_0:
[----:B------:R-:W0:Y:S02]  /*0920*/  LDC.64 R2, c[0x0][0x390] ;  /* 0x0000e400ff027b82 */ /* 0x000e240000000a00 */
[----:B0-----:R-:W-:-:S05]  /*0930*/  IMAD.WIDE R2, R17, 0x4, R2 ;  /* 0x0000000411027825 */ /* 0x001fca00078e0202 */
[----:B------:R-:W-:Y:S01]  /*0940*/  STG.E desc[UR6][R2.64], R27 ;  /* 0x0000001b02007986 */ /* 0x000fe2000c101906 */
[----:B------:R-:W-:Y:S05]  /*0950*/  EXIT ;  /* 0x000000000000794d */ /* 0x000fea0003800000 */
.L_x_6:
[----:B------:R-:W-:-:S00]  /*0960*/  BRA `(.L_x_6) ;  /* 0xfffffffc00fc7947 */ /* 0x000fc0000383ffff */
[----:B------:R-:W-:-:S00]  /*0970*/  NOP ;  /* 0x0000000000007918 */ /* 0x000fc00000000000 */
        /* <DEDUP_REMOVED lines=8> */
.L_x_7:


//--------------------- .nv.shared.reserved.0     --------------------------
	.section	.nv.shared.reserved.0,"aw",@nobits
	.weak		__nv_reservedSMEM_offset_0_alias
	.size		__nv_reservedSMEM_offset_0_alias, 0, 64
	.other		__nv_reservedSMEM_offset_0_alias,@"STO_CUDA_RESERVED_SHARED STV_DEFAULT"
__nv_reservedSMEM_offset_0_alias:
	.zero		0
	.zero		64


//--------------------- .nv.constant0._Z12matMulKernel6MatrixS_S_ --------------------------
	.section	.nv.constant0._Z12matMulKernel6MatrixS_S_,"a",@progbits
	.sectionflags	@""
	.align	4
.nv.constant0._Z12matMulKernel6MatrixS_S_:
	.zero		968


//--------------------- SYMBOLS --------------------------

	.type		.nv.reservedSmem.offset0,@object
	.size		.nv.reservedSmem.offset0,0x4
